	.headerflags	@"EF_CUDA_TEXMODE_UNIFIED EF_CUDA_64BIT_ADDRESS EF_CUDA_ACCELERATORS EF_CUDA_SM90 EF_CUDA_VIRTUAL_SM(EF_CUDA_SM90)"
	.elftype	@"ET_EXEC"


//--------------------- .nv.info                  --------------------------
	.section	.nv.info,"",@"SHT_CUDA_INFO"
	.align	4


	//----- nvinfo : EIATTR_REGCOUNT
	.align		4
        /*0000*/ 	.byte	0x04, 0x2f
        /*0002*/ 	.short	(.L_1 - .L_0)
	.align		4
.L_0:
        /*0004*/ 	.word	index@(triton_per_fused_mean_22)
        /*0008*/ 	.word	0x00000011


	//----- nvinfo : EIATTR_MIN_STACK_SIZE
	.align		4
.L_1:
        /*000c*/ 	.byte	0x04, 0x12
        /*000e*/ 	.short	(.L_3 - .L_2)
	.align		4
.L_2:
        /*0010*/ 	.word	index@(triton_per_fused_mean_22)
        /*0014*/ 	.word	0x00000000


	//----- nvinfo : EIATTR_FRAME_SIZE
	.align		4
.L_3:
        /*0018*/ 	.byte	0x04, 0x11
        /*001a*/ 	.short	(.L_5 - .L_4)
	.align		4
.L_4:
        /*001c*/ 	.word	index@(triton_per_fused_mean_22)
        /*0020*/ 	.word	0x00000000


	//----- nvinfo : EIATTR_MIN_STACK_SIZE
	.align		4
.L_5:
        /*0024*/ 	.byte	0x04, 0x12
        /*0026*/ 	.short	(.L_7 - .L_6)
	.align		4
.L_6:
        /*0028*/ 	.word	index@(triton_per_fused_mean_22)
        /*002c*/ 	.word	0x00000000
.L_7:


//--------------------- .nv.info.triton_per_fused_mean_22 --------------------------
	.section	.nv.info.triton_per_fused_mean_22,"",@"SHT_CUDA_INFO"
	.sectionflags	@""
	.align	4


	//----- nvinfo : EIATTR_CUDA_API_VERSION
	.align		4
        /*0000*/ 	.byte	0x04, 0x37
        /*0002*/ 	.short	(.L_9 - .L_8)
.L_8:
        /*0004*/ 	.word	0x0000007c


	//----- nvinfo : EIATTR_KPARAM_INFO
	.align		4
.L_9:
        /*0008*/ 	.byte	0x04, 0x17
        /*000a*/ 	.short	(.L_11 - .L_10)
.L_10:
        /*000c*/ 	.word	0x00000000
        /*0010*/ 	.short	0x0003
        /*0012*/ 	.short	0x0014
        /*0014*/ 	.byte	0x00, 0xf0, 0x11, 0x00


	//----- nvinfo : EIATTR_KPARAM_INFO
	.align		4
.L_11:
        /*0018*/ 	.byte	0x04, 0x17
        /*001a*/ 	.short	(.L_13 - .L_12)
.L_12:
        /*001c*/ 	.word	0x00000000
        /*0020*/ 	.short	0x0002
        /*0022*/ 	.short	0x0010
        /*0024*/ 	.byte	0x00, 0xf0, 0x11, 0x00


	//----- nvinfo : EIATTR_KPARAM_INFO
	.align		4
.L_13:
        /*0028*/ 	.byte	0x04, 0x17
        /*002a*/ 	.short	(.L_15 - .L_14)
.L_14:
        /*002c*/ 	.word	0x00000000
        /*0030*/ 	.short	0x0001
        /*0032*/ 	.short	0x0008
        /*0034*/ 	.byte	0x00, 0xf4, 0x21, 0x00


	//----- nvinfo : EIATTR_KPARAM_INFO
	.align		4
.L_15:
        /*0038*/ 	.byte	0x04, 0x17
        /*003a*/ 	.short	(.L_17 - .L_16)
.L_16:
        /*003c*/ 	.word	0x00000000
        /*0040*/ 	.short	0x0000
        /*0042*/ 	.short	0x0000
        /*0044*/ 	.byte	0x00, 0xf4, 0x21, 0x00


	//----- nvinfo : EIATTR_SPARSE_MMA_MASK
	.align		4
.L_17:
        /*0048*/ 	.byte	0x03, 0x50
        /*004a*/ 	.short	0x0000


	//----- nvinfo : EIATTR_MAXREG_COUNT
	.align		4
        /*004c*/ 	.byte	0x03, 0x1b
        /*004e*/ 	.short	0x00ff


	//----- nvinfo : EIATTR_COOP_GROUP_MASK_REGIDS
	.align		4
        /*0050*/ 	.byte	0x04, 0x29
        /*0052*/ 	.short	(.L_19 - .L_18)


	//   ....[0]....
.L_18:
        /*0054*/ 	.word	0xffffffff


	//   ....[1]....
        /*0058*/ 	.word	0xffffffff


	//   ....[2]....
        /*005c*/ 	.word	0xffffffff


	//   ....[3]....
        /*0060*/ 	.word	0xffffffff


	//   ....[4]....
        /*0064*/ 	.word	0xffffffff


	//   ....[5]....
        /*0068*/ 	.word	0xffffffff


	//   ....[6]....
        /*006c*/ 	.word	0xffffffff


	//----- nvinfo : EIATTR_COOP_GROUP_INSTR_OFFSETS
	.align		4
.L_19:
        /*0070*/ 	.byte	0x04, 0x28
        /*0072*/ 	.short	(.L_21 - .L_20)


	//   ....[0]....
.L_20:
        /*0074*/ 	.word	0x000001f0


	//   ....[1]....
        /*0078*/ 	.word	0x00000200


	//   ....[2]....
        /*007c*/ 	.word	0x00000240


	//   ....[3]....
        /*0080*/ 	.word	0x00000270


	//   ....[4]....
        /*0084*/ 	.word	0x000002c0


	//   ....[5]....
        /*0088*/ 	.word	0x000002f0


	//   ....[6]....
        /*008c*/ 	.word	0x000003f0


	//----- nvinfo : EIATTR_EXIT_INSTR_OFFSETS
	.align		4
.L_21:
        /*0090*/ 	.byte	0x04, 0x1c
        /*0092*/ 	.short	(.L_23 - .L_22)


	//   ....[0]....
.L_22:
        /*0094*/ 	.word	0x000004e0


	//   ....[1]....
        /*0098*/ 	.word	0x00000510


	//----- nvinfo : EIATTR_REQNTID
	.align		4
.L_23:
        /*009c*/ 	.byte	0x04, 0x10
        /*009e*/ 	.short	(.L_25 - .L_24)
.L_24:
        /*00a0*/ 	.word	0x00000040
        /*00a4*/ 	.word	0x00000001
        /*00a8*/ 	.word	0x00000001


	//----- nvinfo : EIATTR_CBANK_PARAM_SIZE
	.align		4
.L_25:
        /*00ac*/ 	.byte	0x03, 0x19
        /*00ae*/ 	.short	0x0018


	//----- nvinfo : EIATTR_PARAM_CBANK
	.align		4
        /*00b0*/ 	.byte	0x04, 0x0a
        /*00b2*/ 	.short	(.L_27 - .L_26)
	.align		4
.L_26:
        /*00b4*/ 	.word	index@(.nv.constant0.triton_per_fused_mean_22)
        /*00b8*/ 	.short	0x0210
        /*00ba*/ 	.short	0x0018


	//----- nvinfo : EIATTR_SW_WAR
	.align		4
.L_27:
        /*00bc*/ 	.byte	0x04, 0x36
        /*00be*/ 	.short	(.L_29 - .L_28)
.L_28:
        /*00c0*/ 	.word	0x00000008
.L_29:


//--------------------- .nv.callgraph             --------------------------
	.section	.nv.callgraph,"",@"SHT_CUDA_CALLGRAPH"
	.align	4
	.sectionentsize	8
	.align		4
        /*0000*/ 	.word	0x00000000
	.align		4
        /*0004*/ 	.word	0xffffffff
	.align		4
        /*0008*/ 	.word	0x00000000
	.align		4
        /*000c*/ 	.word	0xfffffffe
	.align		4
        /*0010*/ 	.word	0x00000000
	.align		4
        /*0014*/ 	.word	0xfffffffd
	.align		4
        /*0018*/ 	.word	0x00000000
	.align		4
        /*001c*/ 	.word	0xfffffffc


//--------------------- .text.triton_per_fused_mean_22 --------------------------
	.section	.text.triton_per_fused_mean_22,"ax",@progbits
	.sectionflags	@"SHF_BARRIERS=1"
	.align	128
        .global         triton_per_fused_mean_22
        .type           triton_per_fused_mean_22,@function
        .size           triton_per_fused_mean_22,(.L_x_1 - triton_per_fused_mean_22)
        .other          triton_per_fused_mean_22,@"STO_CUDA_ENTRY STV_DEFAULT"
triton_per_fused_mean_22:
.text.triton_per_fused_mean_22:
[----:B------:R-:W0:Y:S02]  /*0000*/  LDC R1, c[0x0][0x28] ;  /* 0x00000a00ff017b82 */ /* 0x000e240000000800 */
[----:B------:R-:W1:Y:S01]  /*0010*/  S2R R0, SR_TID.X ;  /* 0x0000000000007919 */ /* 0x000e620000002100 */
[----:B------:R-:W-:Y:S01]  /*0020*/  IMAD.MOV.U32 R8, RZ, RZ, RZ ;  /* 0x000000ffff087224 */ /* 0x000fe200078e00ff */
[----:B------:R-:W2:Y:S01]  /*0030*/  LDC.64 R6, c[0x0][0x218] ;  /* 0x00008600ff067b82 */ /* 0x000ea20000000a00 */
[----:B------:R-:W-:Y:S01]  /*0040*/  ULDC.64 UR6, c[0x0][0x208] ;  /* 0x0000820000067ab9 */ /* 0x000fe20000000a00 */
[----:B------:R-:W3:Y:S01]  /*0050*/  S2R R3, SR_CTAID.X ;  /* 0x0000000000037919 */ /* 0x000ee20000002500 */
[----:B-1----:R-:W-:Y:S01]  /*0060*/  IMAD.SHL.U32 R2, R0, 0x2, RZ ;  /* 0x0000000200027824 */ /* 0x002fe200078e00ff */
[----:B------:R-:W-:Y:S01]  /*0070*/  SHF.R.U32.HI R10, RZ, 0x2, R0 ;  /* 0x00000002ff0a7819 */ /* 0x000fe20000011600 */
[----:B---3--:R-:W-:-:S03]  /*0080*/  IMAD.SHL.U32 R3, R3, 0x8, RZ ;  /* 0x0000000803037824 */ /* 0x008fc600078e00ff */
[----:B------:R-:W-:-:S04]  /*0090*/  LOP3.LUT R2, R2, 0x6, RZ, 0xc0, !PT ;  /* 0x0000000602027812 */ /* 0x000fc800078ec0ff */
[----:B------:R-:W-:-:S04]  /*00a0*/  LOP3.LUT R9, R3, R2, RZ, 0xfc, !PT ;  /* 0x0000000203097212 */ /* 0x000fc800078efcff */
[C---:B------:R-:W-:Y:S01]  /*00b0*/  ISETP.GE.AND P0, PT, R9.reuse, 0x3c0, PT ;  /* 0x000003c00900780c */ /* 0x040fe20003f06270 */
[----:B------:R-:W-:-:S05]  /*00c0*/  IMAD.HI R5, R9, -0x77777777, R8 ;  /* 0x8888888909057827 */ /* 0x000fca00078e0208 */
[----:B------:R-:W-:-:S04]  /*00d0*/  SHF.R.U32.HI R8, RZ, 0x1f, R5 ;  /* 0x0000001fff087819 */ /* 0x000fc80000011605 */
[----:B------:R-:W-:Y:S02]  /*00e0*/  LEA.HI.SX32 R8, R5, R8, 0x19 ;  /* 0x0000000805087211 */ /* 0x000fe400078fcaff */
[----:B------:R-:W-:-:S03]  /*00f0*/  SGXT.U32 R5, R10, 0x4 ;  /* 0x000000040a05781a */ /* 0x000fc60000000000 */
[----:B------:R-:W-:-:S04]  /*0100*/  IMAD R10, R8, -0xf0, R9 ;  /* 0xffffff10080a7824 */ /* 0x000fc800078e0209 */
[----:B------:R-:W-:-:S04]  /*0110*/  IMAD R5, R5, 0xf0, R10 ;  /* 0x000000f005057824 */ /* 0x000fc800078e020a */
[----:B------:R-:W-:Y:S01]  /*0120*/  IMAD R5, R8, 0xf00, R5 ;  /* 0x00000f0008057824 */ /* 0x000fe200078e0205 */
[----:B------:R-:W-:-:S03]  /*0130*/  CS2R R8, SRZ ;  /* 0x0000000000087805 */ /* 0x000fc6000001ff00 */
[----:B--2---:R-:W-:-:S05]  /*0140*/  IMAD.WIDE R6, R5, 0x4, R6 ;  /* 0x0000000405067825 */ /* 0x004fca00078e0206 */
[----:B------:R-:W2:Y:S01]  /*0150*/  @!P0 LDG.E.64 R8, desc[UR6][R6.64] ;  /* 0x0000000606088981 */ /* 0x000ea2000c1e1b00 */
[----:B------:R-:W1:Y:S01]  /*0160*/  S2UR UR5, SR_CgaCtaId ;  /* 0x00000000000579c3 */ /* 0x000e620000008800 */
[----:B------:R-:W-:Y:S01]  /*0170*/  UMOV UR4, 0x400 ;  /* 0x0000040000047882 */ /* 0x000fe20000000000 */
[----:B------:R-:W-:Y:S02]  /*0180*/  ISETP.GE.AND P1, PT, R0, 0x10, PT ;  /* 0x000000100000780c */ /* 0x000fe40003f26270 */
[----:B------:R-:W-:Y:S01]  /*0190*/  LOP3.LUT R3, R3, 0x7, R0, 0xf8, !PT ;  /* 0x0000000703037812 */ /* 0x000fe200078ef800 */
[----:B-1----:R-:W-:Y:S01]  /*01a0*/  UPRMT UR4, UR5, 0x654, UR4 ;  /* 0x0000065405047896 */ /* 0x002fe20008000004 */
[----:B--2---:R-:W-:Y:S02]  /*01b0*/  SEL R8, R8, RZ, !P0 ;  /* 0x000000ff08087207 */ /* 0x004fe40004000000 */
[----:B------:R-:W-:Y:S02]  /*01c0*/  SEL R9, R9, RZ, !P0 ;  /* 0x000000ff09097207 */ /* 0x000fe40004000000 */
[----:B------:R-:W-:-:S02]  /*01d0*/  FSEL R8, R8, RZ, !P0 ;  /* 0x000000ff08087208 */ /* 0x000fc40004000000 */
[----:B------:R-:W-:-:S03]  /*01e0*/  FSEL R9, R9, RZ, !P0 ;  /* 0x000000ff09097208 */ /* 0x000fc60004000000 */
[----:B------:R-:W1:Y:S04]  /*01f0*/  SHFL.BFLY PT, R5, R8, 0x10, 0x1f ;  /* 0x0e001f0008057f89 */ /* 0x000e6800000e0000 */
[----:B------:R-:W2:Y:S01]  /*0200*/  SHFL.BFLY PT, R12, R9, 0x10, 0x1f ;  /* 0x0e001f00090c7f89 */ /* 0x000ea200000e0000 */
[----:B-1----:R-:W-:Y:S01]  /*0210*/  FADD R10, R8, R5 ;  /* 0x00000005080a7221 */ /* 0x002fe20000000000 */
[----:B------:R-:W-:Y:S01]  /*0220*/  SHF.R.U32.HI R8, RZ, 0x3, R0 ;  /* 0x00000003ff087819 */ /* 0x000fe20000011600 */
[----:B--2---:R-:W-:-:S03]  /*0230*/  FADD R12, R9, R12 ;  /* 0x0000000c090c7221 */ /* 0x004fc60000000000 */
[----:B------:R-:W1:Y:S01]  /*0240*/  SHFL.BFLY PT, R5, R10, 0x8, 0x1f ;  /* 0x0d001f000a057f89 */ /* 0x000e6200000e0000 */
[----:B------:R-:W-:Y:S01]  /*0250*/  LOP3.LUT R9, R8, 0x4, RZ, 0xc0, !PT ;  /* 0x0000000408097812 */ /* 0x000fe200078ec0ff */
[----:B------:R-:W-:Y:S02]  /*0260*/  IMAD.SHL.U32 R8, R2, 0x8, RZ ;  /* 0x0000000802087824 */ /* 0x000fe400078e00ff */
[----:B------:R-:W2:Y:S01]  /*0270*/  SHFL.BFLY PT, R11, R12, 0x8, 0x1f ;  /* 0x0d001f000c0b7f89 */ /* 0x000ea200000e0000 */
[----:B-1----:R-:W-:Y:S01]  /*0280*/  FADD R6, R10, R5 ;  /* 0x000000050a067221 */ /* 0x002fe20000000000 */
[C---:B------:R-:W-:Y:S02]  /*0290*/  LOP3.LUT R5, R0.reuse, 0x1f, RZ, 0xc0, !PT ;  /* 0x0000001f00057812 */ /* 0x040fe400078ec0ff */
[----:B------:R-:W-:Y:S01]  /*02a0*/  LOP3.LUT R10, R0, 0x1, RZ, 0xc0, !PT ;  /* 0x00000001000a7812 */ /* 0x000fe200078ec0ff */
[----:B--2---:R-:W-:Y:S01]  /*02b0*/  FADD R11, R12, R11 ;  /* 0x0000000b0c0b7221 */ /* 0x004fe20000000000 */
[----:B------:R-:W1:Y:S01]  /*02c0*/  SHFL.BFLY PT, R7, R6, 0x4, 0x1f ;  /* 0x0c801f0006077f89 */ /* 0x000e6200000e0000 */
[----:B------:R-:W-:-:S02]  /*02d0*/  ISETP.GE.U32.AND P0, PT, R5, 0x4, PT ;  /* 0x000000040500780c */ /* 0x000fc40003f06070 */
[----:B------:R-:W-:Y:S01]  /*02e0*/  LOP3.LUT R5, R8, R9, RZ, 0xfc, !PT ;  /* 0x0000000908057212 */ /* 0x000fe200078efcff */
[----:B------:R-:W2:Y:S01]  /*02f0*/  SHFL.BFLY PT, R14, R11, 0x4, 0x1f ;  /* 0x0c801f000b0e7f89 */ /* 0x000ea200000e0000 */
[----:B-1----:R-:W-:Y:S01]  /*0300*/  FADD R12, R6, R7 ;  /* 0x00000007060c7221 */ /* 0x002fe20000000000 */
[----:B------:R-:W-:Y:S01]  /*0310*/  LEA R6, R0, UR4, 0x2 ;  /* 0x0000000400067c11 */ /* 0x000fe2000f8e10ff */
[----:B--2---:R-:W-:-:S07]  /*0320*/  FADD R14, R11, R14 ;  /* 0x0000000e0b0e7221 */ /* 0x004fce0000000000 */
[----:B------:R-:W-:Y:S01]  /*0330*/  @!P0 STS [R5+UR4], R12 ;  /* 0x0000000c05008988 */ /* 0x000fe20008000804 */
[----:B------:R-:W-:-:S03]  /*0340*/  VIADD R11, R8, UR4 ;  /* 0x00000004080b7c36 */ /* 0x000fc60008000000 */
[----:B------:R1:W-:Y:S01]  /*0350*/  @!P0 STS [R5+UR4+0x8], R14 ;  /* 0x0000080e05008988 */ /* 0x0003e20008000804 */
[----:B------:R-:W-:Y:S01]  /*0360*/  BAR.SYNC.DEFER_BLOCKING 0x0 ;  /* 0x0000000000007b1d */ /* 0x000fe20000010000 */
[----:B------:R-:W-:Y:S01]  /*0370*/  ISETP.NE.U32.AND P0, PT, R10, 0x1, PT ;  /* 0x000000010a00780c */ /* 0x000fe20003f05070 */
[----:B------:R-:W-:Y:S01]  /*0380*/  IMAD R11, R2, -0x4, R11 ;  /* 0xfffffffc020b7824 */ /* 0x000fe200078e020b */
[----:B------:R-:W-:Y:S02]  /*0390*/  SHF.R.U32.HI R2, RZ, 0x3, R0 ;  /* 0x00000003ff027819 */ /* 0x000fe40000011600 */
[C---:B------:R-:W-:Y:S02]  /*03a0*/  ISETP.LT.AND P0, PT, R0.reuse, 0x10, P0 ;  /* 0x000000100000780c */ /* 0x040fe40000701270 */
[----:B-1----:R-:W-:Y:S02]  /*03b0*/  LOP3.LUT R5, R0, 0x7, RZ, 0xc0, !PT ;  /* 0x0000000700057812 */ /* 0x002fe400078ec0ff */
[----:B------:R-:W-:-:S02]  /*03c0*/  SGXT.U32 R2, R2, 0x2 ;  /* 0x000000020202781a */ /* 0x000fc40000000000 */
[----:B------:R-:W-:Y:S01]  /*03d0*/  LEA R10, R5, UR4, 0x2 ;  /* 0x00000004050a7c11 */ /* 0x000fe2000f8e10ff */
[----:B------:R-:W1:Y:S04]  /*03e0*/  @!P1 LDS R4, [R6] ;  /* 0x0000000006049984 */ /* 0x000e680000000800 */
[----:B-1----:R-:W1:Y:S02]  /*03f0*/  SHFL.BFLY PT, R7, R4, 0x1, 0x1f ;  /* 0x0c201f0004077f89 */ /* 0x002e6400000e0000 */
[----:B-1----:R-:W-:Y:S02]  /*0400*/  FADD R7, R4, R7 ;  /* 0x0000000704077221 */ /* 0x002fe40000000000 */
[----:B------:R-:W1:Y:S03]  /*0410*/  LDC.64 R4, c[0x0][0x210] ;  /* 0x00008400ff047b82 */ /* 0x000e660000000a00 */
[----:B------:R-:W-:Y:S05]  /*0420*/  @P0 STS [R6], R7 ;  /* 0x0000000706000388 */ /* 0x000fea0000000800 */
[----:B------:R-:W-:Y:S01]  /*0430*/  BAR.SYNC.DEFER_BLOCKING 0x0 ;  /* 0x0000000000007b1d */ /* 0x000fe20000010000 */
[----:B------:R-:W-:-:S04]  /*0440*/  LOP3.LUT P0, RZ, R9, R2, RZ, 0xfc, !PT ;  /* 0x0000000209ff7212 */ /* 0x000fc8000780fcff */
[C---:B------:R-:W-:Y:S01]  /*0450*/  ISETP.LT.AND P0, PT, R3.reuse, 0x3c0, !P0 ;  /* 0x000003c00300780c */ /* 0x040fe20004701270 */
[----:B-1----:R-:W-:Y:S01]  /*0460*/  IMAD.WIDE R2, R3, 0x4, R4 ;  /* 0x0000000403027825 */ /* 0x002fe200078e0204 */
[----:B------:R-:W-:Y:S04]  /*0470*/  LDS R12, [R8+UR4] ;  /* 0x00000004080c7984 */ /* 0x000fe80008000800 */
[----:B------:R-:W1:Y:S01]  /*0480*/  LDS R13, [R8+UR4+0x8] ;  /* 0x00000804080d7984 */ /* 0x000e620008000800 */
[----:B------:R-:W-:Y:S06]  /*0490*/  BAR.SYNC.DEFER_BLOCKING 0x0 ;  /* 0x0000000000007b1d */ /* 0x000fec0000010000 */
[----:B-1----:R1:W-:Y:S02]  /*04a0*/  STS.64 [R11], R12 ;  /* 0x0000000c0b007388 */ /* 0x0023e40000000a00 */
[----:B------:R-:W-:Y:S06]  /*04b0*/  BAR.SYNC.DEFER_BLOCKING 0x0 ;  /* 0x0000000000007b1d */ /* 0x000fec0000010000 */
[----:B------:R-:W2:Y:S02]  /*04c0*/  LDS R10, [R10] ;  /* 0x000000000a0a7984 */ /* 0x000ea40000000800 */
[----:B------:R-:W-:Y:S06]  /*04d0*/  BAR.SYNC.DEFER_BLOCKING 0x0 ;  /* 0x0000000000007b1d */ /* 0x000fec0000010000 */
[----:B-1----:R-:W-:Y:S05]  /*04e0*/  @!P0 EXIT ;  /* 0x000000000000894d */ /* 0x002fea0003800000 */
[----:B--2---:R-:W-:-:S05]  /*04f0*/  FMUL R5, R10, 0.0625 ;  /* 0x3d8000000a057820 */ /* 0x004fca0000400000 */
[----:B------:R-:W-:Y:S01]  /*0500*/  STG.E desc[UR6][R2.64], R5 ;  /* 0x0000000502007986 */ /* 0x000fe2000c101906 */
[----:B------:R-:W-:Y:S05]  /*0510*/  EXIT ;  /* 0x000000000000794d */ /* 0x000fea0003800000 */
.L_x_0:
[----:B------:R-:W-:-:S00]  /*0520*/  BRA `(.L_x_0) ;  /* 0xfffffffc00fc7947 */ /* 0x000fc0000383ffff */
[----:B------:R-:W-:-:S00]  /*0530*/  NOP ;  /* 0x0000000000007918 */ /* 0x000fc00000000000 */
        /* <DEDUP_REMOVED lines=12> */
.L_x_1:


//--------------------- .nv.shared.triton_per_fused_mean_22 --------------------------
	.section	.nv.shared.triton_per_fused_mean_22,"aw",@nobits
	.sectionflags	@""
	.align	16
	.zero		1024


//--------------------- .nv.constant0.triton_per_fused_mean_22 --------------------------
	.section	.nv.constant0.triton_per_fused_mean_22,"a",@progbits
	.sectionflags	@""
	.align	4
.nv.constant0.triton_per_fused_mean_22:
	.zero		552
